//
// Generated by NVIDIA NVVM Compiler
//
// Compiler Build ID: CL-36424714
// Cuda compilation tools, release 13.0, V13.0.88
// Based on NVVM 20.0.0
//

.version 9.0
.target sm_100
.address_size 64

	// .globl	_Z16copy_and_measureILi8192ELi32EEvPKiPiiPy
// _ZZ16copy_and_measureILi8192ELi32EEvPKiPiiPyE4smem has been demoted

.visible .entry _Z16copy_and_measureILi8192ELi32EEvPKiPiiPy(
	.param .u64 .ptr .align 1 _Z16copy_and_measureILi8192ELi32EEvPKiPiiPy_param_0,
	.param .u64 .ptr .align 1 _Z16copy_and_measureILi8192ELi32EEvPKiPiiPy_param_1,
	.param .u32 _Z16copy_and_measureILi8192ELi32EEvPKiPiiPy_param_2,
	.param .u64 .ptr .align 1 _Z16copy_and_measureILi8192ELi32EEvPKiPiiPy_param_3
)
{
	.reg .b32 	%r<517>;
	.reg .b64 	%rd<15>;
	// demoted variable
	.shared .align 16 .b8 _ZZ16copy_and_measureILi8192ELi32EEvPKiPiiPyE4smem[32768];
	ld.param.u64 	%rd3, [_Z16copy_and_measureILi8192ELi32EEvPKiPiiPy_param_0];
	ld.param.u64 	%rd4, [_Z16copy_and_measureILi8192ELi32EEvPKiPiiPy_param_1];
	ld.param.u64 	%rd5, [_Z16copy_and_measureILi8192ELi32EEvPKiPiiPy_param_3];
	cvta.to.global.u64 	%rd6, %rd3;
	cvta.to.global.u64 	%rd7, %rd4;
	mov.u32 	%r1, %tid.x;
	// begin inline asm
	mov.u64 	%rd1, %clock64;
	// end inline asm
	mul.wide.u32 	%rd8, %r1, 16;
	add.s64 	%rd9, %rd6, %rd8;
	ld.global.nc.v4.u32 	{%r2, %r3, %r4, %r5}, [%rd9];
	shl.b32 	%r6, %r1, 4;
	mov.u32 	%r7, _ZZ16copy_and_measureILi8192ELi32EEvPKiPiiPyE4smem;
	add.s32 	%r8, %r7, %r6;
	st.shared.v4.u32 	[%r8], {%r2, %r3, %r4, %r5};
	ld.global.nc.v4.u32 	{%r9, %r10, %r11, %r12}, [%rd9+512];
	st.shared.v4.u32 	[%r8+512], {%r9, %r10, %r11, %r12};
	ld.global.nc.v4.u32 	{%r13, %r14, %r15, %r16}, [%rd9+1024];
	st.shared.v4.u32 	[%r8+1024], {%r13, %r14, %r15, %r16};
	ld.global.nc.v4.u32 	{%r17, %r18, %r19, %r20}, [%rd9+1536];
	st.shared.v4.u32 	[%r8+1536], {%r17, %r18, %r19, %r20};
	ld.global.nc.v4.u32 	{%r21, %r22, %r23, %r24}, [%rd9+2048];
	st.shared.v4.u32 	[%r8+2048], {%r21, %r22, %r23, %r24};
	ld.global.nc.v4.u32 	{%r25, %r26, %r27, %r28}, [%rd9+2560];
	st.shared.v4.u32 	[%r8+2560], {%r25, %r26, %r27, %r28};
	ld.global.nc.v4.u32 	{%r29, %r30, %r31, %r32}, [%rd9+3072];
	st.shared.v4.u32 	[%r8+3072], {%r29, %r30, %r31, %r32};
	ld.global.nc.v4.u32 	{%r33, %r34, %r35, %r36}, [%rd9+3584];
	st.shared.v4.u32 	[%r8+3584], {%r33, %r34, %r35, %r36};
	ld.global.nc.v4.u32 	{%r37, %r38, %r39, %r40}, [%rd9+4096];
	st.shared.v4.u32 	[%r8+4096], {%r37, %r38, %r39, %r40};
	ld.global.nc.v4.u32 	{%r41, %r42, %r43, %r44}, [%rd9+4608];
	st.shared.v4.u32 	[%r8+4608], {%r41, %r42, %r43, %r44};
	ld.global.nc.v4.u32 	{%r45, %r46, %r47, %r48}, [%rd9+5120];
	st.shared.v4.u32 	[%r8+5120], {%r45, %r46, %r47, %r48};
	ld.global.nc.v4.u32 	{%r49, %r50, %r51, %r52}, [%rd9+5632];
	st.shared.v4.u32 	[%r8+5632], {%r49, %r50, %r51, %r52};
	ld.global.nc.v4.u32 	{%r53, %r54, %r55, %r56}, [%rd9+6144];
	st.shared.v4.u32 	[%r8+6144], {%r53, %r54, %r55, %r56};
	ld.global.nc.v4.u32 	{%r57, %r58, %r59, %r60}, [%rd9+6656];
	st.shared.v4.u32 	[%r8+6656], {%r57, %r58, %r59, %r60};
	ld.global.nc.v4.u32 	{%r61, %r62, %r63, %r64}, [%rd9+7168];
	st.shared.v4.u32 	[%r8+7168], {%r61, %r62, %r63, %r64};
	ld.global.nc.v4.u32 	{%r65, %r66, %r67, %r68}, [%rd9+7680];
	st.shared.v4.u32 	[%r8+7680], {%r65, %r66, %r67, %r68};
	ld.global.nc.v4.u32 	{%r69, %r70, %r71, %r72}, [%rd9+8192];
	st.shared.v4.u32 	[%r8+8192], {%r69, %r70, %r71, %r72};
	ld.global.nc.v4.u32 	{%r73, %r74, %r75, %r76}, [%rd9+8704];
	st.shared.v4.u32 	[%r8+8704], {%r73, %r74, %r75, %r76};
	ld.global.nc.v4.u32 	{%r77, %r78, %r79, %r80}, [%rd9+9216];
	st.shared.v4.u32 	[%r8+9216], {%r77, %r78, %r79, %r80};
	ld.global.nc.v4.u32 	{%r81, %r82, %r83, %r84}, [%rd9+9728];
	st.shared.v4.u32 	[%r8+9728], {%r81, %r82, %r83, %r84};
	ld.global.nc.v4.u32 	{%r85, %r86, %r87, %r88}, [%rd9+10240];
	st.shared.v4.u32 	[%r8+10240], {%r85, %r86, %r87, %r88};
	ld.global.nc.v4.u32 	{%r89, %r90, %r91, %r92}, [%rd9+10752];
	st.shared.v4.u32 	[%r8+10752], {%r89, %r90, %r91, %r92};
	ld.global.nc.v4.u32 	{%r93, %r94, %r95, %r96}, [%rd9+11264];
	st.shared.v4.u32 	[%r8+11264], {%r93, %r94, %r95, %r96};
	ld.global.nc.v4.u32 	{%r97, %r98, %r99, %r100}, [%rd9+11776];
	st.shared.v4.u32 	[%r8+11776], {%r97, %r98, %r99, %r100};
	ld.global.nc.v4.u32 	{%r101, %r102, %r103, %r104}, [%rd9+12288];
	st.shared.v4.u32 	[%r8+12288], {%r101, %r102, %r103, %r104};
	ld.global.nc.v4.u32 	{%r105, %r106, %r107, %r108}, [%rd9+12800];
	st.shared.v4.u32 	[%r8+12800], {%r105, %r106, %r107, %r108};
	ld.global.nc.v4.u32 	{%r109, %r110, %r111, %r112}, [%rd9+13312];
	st.shared.v4.u32 	[%r8+13312], {%r109, %r110, %r111, %r112};
	ld.global.nc.v4.u32 	{%r113, %r114, %r115, %r116}, [%rd9+13824];
	st.shared.v4.u32 	[%r8+13824], {%r113, %r114, %r115, %r116};
	ld.global.nc.v4.u32 	{%r117, %r118, %r119, %r120}, [%rd9+14336];
	st.shared.v4.u32 	[%r8+14336], {%r117, %r118, %r119, %r120};
	ld.global.nc.v4.u32 	{%r121, %r122, %r123, %r124}, [%rd9+14848];
	st.shared.v4.u32 	[%r8+14848], {%r121, %r122, %r123, %r124};
	ld.global.nc.v4.u32 	{%r125, %r126, %r127, %r128}, [%rd9+15360];
	st.shared.v4.u32 	[%r8+15360], {%r125, %r126, %r127, %r128};
	ld.global.nc.v4.u32 	{%r129, %r130, %r131, %r132}, [%rd9+15872];
	st.shared.v4.u32 	[%r8+15872], {%r129, %r130, %r131, %r132};
	ld.global.nc.v4.u32 	{%r133, %r134, %r135, %r136}, [%rd9+16384];
	st.shared.v4.u32 	[%r8+16384], {%r133, %r134, %r135, %r136};
	ld.global.nc.v4.u32 	{%r137, %r138, %r139, %r140}, [%rd9+16896];
	st.shared.v4.u32 	[%r8+16896], {%r137, %r138, %r139, %r140};
	ld.global.nc.v4.u32 	{%r141, %r142, %r143, %r144}, [%rd9+17408];
	st.shared.v4.u32 	[%r8+17408], {%r141, %r142, %r143, %r144};
	ld.global.nc.v4.u32 	{%r145, %r146, %r147, %r148}, [%rd9+17920];
	st.shared.v4.u32 	[%r8+17920], {%r145, %r146, %r147, %r148};
	ld.global.nc.v4.u32 	{%r149, %r150, %r151, %r152}, [%rd9+18432];
	st.shared.v4.u32 	[%r8+18432], {%r149, %r150, %r151, %r152};
	ld.global.nc.v4.u32 	{%r153, %r154, %r155, %r156}, [%rd9+18944];
	st.shared.v4.u32 	[%r8+18944], {%r153, %r154, %r155, %r156};
	ld.global.nc.v4.u32 	{%r157, %r158, %r159, %r160}, [%rd9+19456];
	st.shared.v4.u32 	[%r8+19456], {%r157, %r158, %r159, %r160};
	ld.global.nc.v4.u32 	{%r161, %r162, %r163, %r164}, [%rd9+19968];
	st.shared.v4.u32 	[%r8+19968], {%r161, %r162, %r163, %r164};
	ld.global.nc.v4.u32 	{%r165, %r166, %r167, %r168}, [%rd9+20480];
	st.shared.v4.u32 	[%r8+20480], {%r165, %r166, %r167, %r168};
	ld.global.nc.v4.u32 	{%r169, %r170, %r171, %r172}, [%rd9+20992];
	st.shared.v4.u32 	[%r8+20992], {%r169, %r170, %r171, %r172};
	ld.global.nc.v4.u32 	{%r173, %r174, %r175, %r176}, [%rd9+21504];
	st.shared.v4.u32 	[%r8+21504], {%r173, %r174, %r175, %r176};
	ld.global.nc.v4.u32 	{%r177, %r178, %r179, %r180}, [%rd9+22016];
	st.shared.v4.u32 	[%r8+22016], {%r177, %r178, %r179, %r180};
	ld.global.nc.v4.u32 	{%r181, %r182, %r183, %r184}, [%rd9+22528];
	st.shared.v4.u32 	[%r8+22528], {%r181, %r182, %r183, %r184};
	ld.global.nc.v4.u32 	{%r185, %r186, %r187, %r188}, [%rd9+23040];
	st.shared.v4.u32 	[%r8+23040], {%r185, %r186, %r187, %r188};
	ld.global.nc.v4.u32 	{%r189, %r190, %r191, %r192}, [%rd9+23552];
	st.shared.v4.u32 	[%r8+23552], {%r189, %r190, %r191, %r192};
	ld.global.nc.v4.u32 	{%r193, %r194, %r195, %r196}, [%rd9+24064];
	st.shared.v4.u32 	[%r8+24064], {%r193, %r194, %r195, %r196};
	ld.global.nc.v4.u32 	{%r197, %r198, %r199, %r200}, [%rd9+24576];
	st.shared.v4.u32 	[%r8+24576], {%r197, %r198, %r199, %r200};
	ld.global.nc.v4.u32 	{%r201, %r202, %r203, %r204}, [%rd9+25088];
	st.shared.v4.u32 	[%r8+25088], {%r201, %r202, %r203, %r204};
	ld.global.nc.v4.u32 	{%r205, %r206, %r207, %r208}, [%rd9+25600];
	st.shared.v4.u32 	[%r8+25600], {%r205, %r206, %r207, %r208};
	ld.global.nc.v4.u32 	{%r209, %r210, %r211, %r212}, [%rd9+26112];
	st.shared.v4.u32 	[%r8+26112], {%r209, %r210, %r211, %r212};
	ld.global.nc.v4.u32 	{%r213, %r214, %r215, %r216}, [%rd9+26624];
	st.shared.v4.u32 	[%r8+26624], {%r213, %r214, %r215, %r216};
	ld.global.nc.v4.u32 	{%r217, %r218, %r219, %r220}, [%rd9+27136];
	st.shared.v4.u32 	[%r8+27136], {%r217, %r218, %r219, %r220};
	ld.global.nc.v4.u32 	{%r221, %r222, %r223, %r224}, [%rd9+27648];
	st.shared.v4.u32 	[%r8+27648], {%r221, %r222, %r223, %r224};
	ld.global.nc.v4.u32 	{%r225, %r226, %r227, %r228}, [%rd9+28160];
	st.shared.v4.u32 	[%r8+28160], {%r225, %r226, %r227, %r228};
	ld.global.nc.v4.u32 	{%r229, %r230, %r231, %r232}, [%rd9+28672];
	st.shared.v4.u32 	[%r8+28672], {%r229, %r230, %r231, %r232};
	ld.global.nc.v4.u32 	{%r233, %r234, %r235, %r236}, [%rd9+29184];
	st.shared.v4.u32 	[%r8+29184], {%r233, %r234, %r235, %r236};
	ld.global.nc.v4.u32 	{%r237, %r238, %r239, %r240}, [%rd9+29696];
	st.shared.v4.u32 	[%r8+29696], {%r237, %r238, %r239, %r240};
	ld.global.nc.v4.u32 	{%r241, %r242, %r243, %r244}, [%rd9+30208];
	st.shared.v4.u32 	[%r8+30208], {%r241, %r242, %r243, %r244};
	ld.global.nc.v4.u32 	{%r245, %r246, %r247, %r248}, [%rd9+30720];
	st.shared.v4.u32 	[%r8+30720], {%r245, %r246, %r247, %r248};
	ld.global.nc.v4.u32 	{%r249, %r250, %r251, %r252}, [%rd9+31232];
	st.shared.v4.u32 	[%r8+31232], {%r249, %r250, %r251, %r252};
	ld.global.nc.v4.u32 	{%r253, %r254, %r255, %r256}, [%rd9+31744];
	st.shared.v4.u32 	[%r8+31744], {%r253, %r254, %r255, %r256};
	ld.global.nc.v4.u32 	{%r257, %r258, %r259, %r260}, [%rd9+32256];
	st.shared.v4.u32 	[%r8+32256], {%r257, %r258, %r259, %r260};
	bar.sync 	0;
	ld.shared.v4.u32 	{%r261, %r262, %r263, %r264}, [%r8];
	add.s64 	%rd10, %rd7, %rd8;
	st.global.v4.u32 	[%rd10], {%r261, %r262, %r263, %r264};
	ld.shared.v4.u32 	{%r265, %r266, %r267, %r268}, [%r8+512];
	st.global.v4.u32 	[%rd10+512], {%r265, %r266, %r267, %r268};
	ld.shared.v4.u32 	{%r269, %r270, %r271, %r272}, [%r8+1024];
	st.global.v4.u32 	[%rd10+1024], {%r269, %r270, %r271, %r272};
	ld.shared.v4.u32 	{%r273, %r274, %r275, %r276}, [%r8+1536];
	st.global.v4.u32 	[%rd10+1536], {%r273, %r274, %r275, %r276};
	ld.shared.v4.u32 	{%r277, %r278, %r279, %r280}, [%r8+2048];
	st.global.v4.u32 	[%rd10+2048], {%r277, %r278, %r279, %r280};
	ld.shared.v4.u32 	{%r281, %r282, %r283, %r284}, [%r8+2560];
	st.global.v4.u32 	[%rd10+2560], {%r281, %r282, %r283, %r284};
	ld.shared.v4.u32 	{%r285, %r286, %r287, %r288}, [%r8+3072];
	st.global.v4.u32 	[%rd10+3072], {%r285, %r286, %r287, %r288};
	ld.shared.v4.u32 	{%r289, %r290, %r291, %r292}, [%r8+3584];
	st.global.v4.u32 	[%rd10+3584], {%r289, %r290, %r291, %r292};
	ld.shared.v4.u32 	{%r293, %r294, %r295, %r296}, [%r8+4096];
	st.global.v4.u32 	[%rd10+4096], {%r293, %r294, %r295, %r296};
	ld.shared.v4.u32 	{%r297, %r298, %r299, %r300}, [%r8+4608];
	st.global.v4.u32 	[%rd10+4608], {%r297, %r298, %r299, %r300};
	ld.shared.v4.u32 	{%r301, %r302, %r303, %r304}, [%r8+5120];
	st.global.v4.u32 	[%rd10+5120], {%r301, %r302, %r303, %r304};
	ld.shared.v4.u32 	{%r305, %r306, %r307, %r308}, [%r8+5632];
	st.global.v4.u32 	[%rd10+5632], {%r305, %r306, %r307, %r308};
	ld.shared.v4.u32 	{%r309, %r310, %r311, %r312}, [%r8+6144];
	st.global.v4.u32 	[%rd10+6144], {%r309, %r310, %r311, %r312};
	ld.shared.v4.u32 	{%r313, %r314, %r315, %r316}, [%r8+6656];
	st.global.v4.u32 	[%rd10+6656], {%r313, %r314, %r315, %r316};
	ld.shared.v4.u32 	{%r317, %r318, %r319, %r320}, [%r8+7168];
	st.global.v4.u32 	[%rd10+7168], {%r317, %r318, %r319, %r320};
	ld.shared.v4.u32 	{%r321, %r322, %r323, %r324}, [%r8+7680];
	st.global.v4.u32 	[%rd10+7680], {%r321, %r322, %r323, %r324};
	ld.shared.v4.u32 	{%r325, %r326, %r327, %r328}, [%r8+8192];
	st.global.v4.u32 	[%rd10+8192], {%r325, %r326, %r327, %r328};
	ld.shared.v4.u32 	{%r329, %r330, %r331, %r332}, [%r8+8704];
	st.global.v4.u32 	[%rd10+8704], {%r329, %r330, %r331, %r332};
	ld.shared.v4.u32 	{%r333, %r334, %r335, %r336}, [%r8+9216];
	st.global.v4.u32 	[%rd10+9216], {%r333, %r334, %r335, %r336};
	ld.shared.v4.u32 	{%r337, %r338, %r339, %r340}, [%r8+9728];
	st.global.v4.u32 	[%rd10+9728], {%r337, %r338, %r339, %r340};
	ld.shared.v4.u32 	{%r341, %r342, %r343, %r344}, [%r8+10240];
	st.global.v4.u32 	[%rd10+10240], {%r341, %r342, %r343, %r344};
	ld.shared.v4.u32 	{%r345, %r346, %r347, %r348}, [%r8+10752];
	st.global.v4.u32 	[%rd10+10752], {%r345, %r346, %r347, %r348};
	ld.shared.v4.u32 	{%r349, %r350, %r351, %r352}, [%r8+11264];
	st.global.v4.u32 	[%rd10+11264], {%r349, %r350, %r351, %r352};
	ld.shared.v4.u32 	{%r353, %r354, %r355, %r356}, [%r8+11776];
	st.global.v4.u32 	[%rd10+11776], {%r353, %r354, %r355, %r356};
	ld.shared.v4.u32 	{%r357, %r358, %r359, %r360}, [%r8+12288];
	st.global.v4.u32 	[%rd10+12288], {%r357, %r358, %r359, %r360};
	ld.shared.v4.u32 	{%r361, %r362, %r363, %r364}, [%r8+12800];
	st.global.v4.u32 	[%rd10+12800], {%r361, %r362, %r363, %r364};
	ld.shared.v4.u32 	{%r365, %r366, %r367, %r368}, [%r8+13312];
	st.global.v4.u32 	[%rd10+13312], {%r365, %r366, %r367, %r368};
	ld.shared.v4.u32 	{%r369, %r370, %r371, %r372}, [%r8+13824];
	st.global.v4.u32 	[%rd10+13824], {%r369, %r370, %r371, %r372};
	ld.shared.v4.u32 	{%r373, %r374, %r375, %r376}, [%r8+14336];
	st.global.v4.u32 	[%rd10+14336], {%r373, %r374, %r375, %r376};
	ld.shared.v4.u32 	{%r377, %r378, %r379, %r380}, [%r8+14848];
	st.global.v4.u32 	[%rd10+14848], {%r377, %r378, %r379, %r380};
	ld.shared.v4.u32 	{%r381, %r382, %r383, %r384}, [%r8+15360];
	st.global.v4.u32 	[%rd10+15360], {%r381, %r382, %r383, %r384};
	ld.shared.v4.u32 	{%r385, %r386, %r387, %r388}, [%r8+15872];
	st.global.v4.u32 	[%rd10+15872], {%r385, %r386, %r387, %r388};
	ld.shared.v4.u32 	{%r389, %r390, %r391, %r392}, [%r8+16384];
	st.global.v4.u32 	[%rd10+16384], {%r389, %r390, %r391, %r392};
	ld.shared.v4.u32 	{%r393, %r394, %r395, %r396}, [%r8+16896];
	st.global.v4.u32 	[%rd10+16896], {%r393, %r394, %r395, %r396};
	ld.shared.v4.u32 	{%r397, %r398, %r399, %r400}, [%r8+17408];
	st.global.v4.u32 	[%rd10+17408], {%r397, %r398, %r399, %r400};
	ld.shared.v4.u32 	{%r401, %r402, %r403, %r404}, [%r8+17920];
	st.global.v4.u32 	[%rd10+17920], {%r401, %r402, %r403, %r404};
	ld.shared.v4.u32 	{%r405, %r406, %r407, %r408}, [%r8+18432];
	st.global.v4.u32 	[%rd10+18432], {%r405, %r406, %r407, %r408};
	ld.shared.v4.u32 	{%r409, %r410, %r411, %r412}, [%r8+18944];
	st.global.v4.u32 	[%rd10+18944], {%r409, %r410, %r411, %r412};
	ld.shared.v4.u32 	{%r413, %r414, %r415, %r416}, [%r8+19456];
	st.global.v4.u32 	[%rd10+19456], {%r413, %r414, %r415, %r416};
	ld.shared.v4.u32 	{%r417, %r418, %r419, %r420}, [%r8+19968];
	st.global.v4.u32 	[%rd10+19968], {%r417, %r418, %r419, %r420};
	ld.shared.v4.u32 	{%r421, %r422, %r423, %r424}, [%r8+20480];
	st.global.v4.u32 	[%rd10+20480], {%r421, %r422, %r423, %r424};
	ld.shared.v4.u32 	{%r425, %r426, %r427, %r428}, [%r8+20992];
	st.global.v4.u32 	[%rd10+20992], {%r425, %r426, %r427, %r428};
	ld.shared.v4.u32 	{%r429, %r430, %r431, %r432}, [%r8+21504];
	st.global.v4.u32 	[%rd10+21504], {%r429, %r430, %r431, %r432};
	ld.shared.v4.u32 	{%r433, %r434, %r435, %r436}, [%r8+22016];
	st.global.v4.u32 	[%rd10+22016], {%r433, %r434, %r435, %r436};
	ld.shared.v4.u32 	{%r437, %r438, %r439, %r440}, [%r8+22528];
	st.global.v4.u32 	[%rd10+22528], {%r437, %r438, %r439, %r440};
	ld.shared.v4.u32 	{%r441, %r442, %r443, %r444}, [%r8+23040];
	st.global.v4.u32 	[%rd10+23040], {%r441, %r442, %r443, %r444};
	ld.shared.v4.u32 	{%r445, %r446, %r447, %r448}, [%r8+23552];
	st.global.v4.u32 	[%rd10+23552], {%r445, %r446, %r447, %r448};
	ld.shared.v4.u32 	{%r449, %r450, %r451, %r452}, [%r8+24064];
	st.global.v4.u32 	[%rd10+24064], {%r449, %r450, %r451, %r452};
	ld.shared.v4.u32 	{%r453, %r454, %r455, %r456}, [%r8+24576];
	st.global.v4.u32 	[%rd10+24576], {%r453, %r454, %r455, %r456};
	ld.shared.v4.u32 	{%r457, %r458, %r459, %r460}, [%r8+25088];
	st.global.v4.u32 	[%rd10+25088], {%r457, %r458, %r459, %r460};
	ld.shared.v4.u32 	{%r461, %r462, %r463, %r464}, [%r8+25600];
	st.global.v4.u32 	[%rd10+25600], {%r461, %r462, %r463, %r464};
	ld.shared.v4.u32 	{%r465, %r466, %r467, %r468}, [%r8+26112];
	st.global.v4.u32 	[%rd10+26112], {%r465, %r466, %r467, %r468};
	ld.shared.v4.u32 	{%r469, %r470, %r471, %r472}, [%r8+26624];
	st.global.v4.u32 	[%rd10+26624], {%r469, %r470, %r471, %r472};
	ld.shared.v4.u32 	{%r473, %r474, %r475, %r476}, [%r8+27136];
	st.global.v4.u32 	[%rd10+27136], {%r473, %r474, %r475, %r476};
	ld.shared.v4.u32 	{%r477, %r478, %r479, %r480}, [%r8+27648];
	st.global.v4.u32 	[%rd10+27648], {%r477, %r478, %r479, %r480};
	ld.shared.v4.u32 	{%r481, %r482, %r483, %r484}, [%r8+28160];
	st.global.v4.u32 	[%rd10+28160], {%r481, %r482, %r483, %r484};
	ld.shared.v4.u32 	{%r485, %r486, %r487, %r488}, [%r8+28672];
	st.global.v4.u32 	[%rd10+28672], {%r485, %r486, %r487, %r488};
	ld.shared.v4.u32 	{%r489, %r490, %r491, %r492}, [%r8+29184];
	st.global.v4.u32 	[%rd10+29184], {%r489, %r490, %r491, %r492};
	ld.shared.v4.u32 	{%r493, %r494, %r495, %r496}, [%r8+29696];
	st.global.v4.u32 	[%rd10+29696], {%r493, %r494, %r495, %r496};
	ld.shared.v4.u32 	{%r497, %r498, %r499, %r500}, [%r8+30208];
	st.global.v4.u32 	[%rd10+30208], {%r497, %r498, %r499, %r500};
	ld.shared.v4.u32 	{%r501, %r502, %r503, %r504}, [%r8+30720];
	st.global.v4.u32 	[%rd10+30720], {%r501, %r502, %r503, %r504};
	ld.shared.v4.u32 	{%r505, %r506, %r507, %r508}, [%r8+31232];
	st.global.v4.u32 	[%rd10+31232], {%r505, %r506, %r507, %r508};
	ld.shared.v4.u32 	{%r509, %r510, %r511, %r512}, [%r8+31744];
	st.global.v4.u32 	[%rd10+31744], {%r509, %r510, %r511, %r512};
	ld.shared.v4.u32 	{%r513, %r514, %r515, %r516}, [%r8+32256];
	st.global.v4.u32 	[%rd10+32256], {%r513, %r514, %r515, %r516};
	cvta.to.global.u64 	%rd11, %rd5;
	// begin inline asm
	mov.u64 	%rd2, %clock64;
	// end inline asm
	sub.s64 	%rd12, %rd2, %rd1;
	mul.wide.u32 	%rd13, %r1, 8;
	add.s64 	%rd14, %rd11, %rd13;
	st.global.u64 	[%rd14], %rd12;
	ret;

}


// ===== COMPILED SASS (sm_100) =====

	.target	sm_100

	.elftype	@"ET_EXEC"


//--------------------- .note.nv.tkinfo           --------------------------
	.section	.note.nv.tkinfo,"",@"SHT_NOTE"
	.sectionflags	@"SHF_NOTE_NV_TKINFO"
	.tkinfo
        /*0018*/ 	.word	0x00000002
        /*0030*/ 	.string	""
        /*0030*/ 	.string	"ptxas"
        /*0030*/ 	.string	"Cuda compilation tools, release 13.0, V13.0.88"
        /*0030*/ 	.string	"Build cuda_13.0.r13.0/compiler.36424714_0"
        /*0030*/ 	.string	"-arch sm_100 -m 64 "



//--------------------- .note.nv.cuinfo           --------------------------
	.section	.note.nv.cuinfo,"",@"SHT_NOTE"
	.sectionflags	@"SHF_NOTE_NV_CUINFO"
        /*0018*/ 	.short	0x0002
        /*001a*/ 	.short	0x0064
        /*001c*/ 	.short	0x0082
	.zero		2


//--------------------- .nv.info                  --------------------------
	.section	.nv.info,"",@"SHT_CUDA_INFO"
	.align	4


	//----- nvinfo : EIATTR_REGCOUNT
	.align		4
        /*0000*/ 	.byte	0x04, 0x2f
        /*0002*/ 	.short	(.L_1 - .L_0)
	.align		4
.L_0:
        /*0004*/ 	.word	index@(_Z16copy_and_measureILi8192ELi32EEvPKiPiiPy)
        /*0008*/ 	.word	0x0000002e


	//----- nvinfo : EIATTR_FRAME_SIZE
	.align		4
.L_1:
        /*000c*/ 	.byte	0x04, 0x11
        /*000e*/ 	.short	(.L_3 - .L_2)
	.align		4
.L_2:
        /*0010*/ 	.word	index@(_Z16copy_and_measureILi8192ELi32EEvPKiPiiPy)
        /*0014*/ 	.word	0x00000000


	//----- nvinfo : EIATTR_MIN_STACK_SIZE
	.align		4
.L_3:
        /*0018*/ 	.byte	0x04, 0x12
        /*001a*/ 	.short	(.L_5 - .L_4)
	.align		4
.L_4:
        /*001c*/ 	.word	index@(_Z16copy_and_measureILi8192ELi32EEvPKiPiiPy)
        /*0020*/ 	.word	0x00000000
.L_5:


//--------------------- .nv.compat                --------------------------
	.section	.nv.compat,"",@"SHT_CUDA_COMPAT_INFO"
	.align	4
        /*0000*/ 	.byte	0x02, 0x09, 0x00, 0x00, 0x02, 0x02, 0x01, 0x00, 0x02, 0x05, 0x05, 0x00, 0x03, 0x07, 0x01, 0x01
        /*0010*/ 	.byte	0x02, 0x03, 0x00, 0x00, 0x02, 0x06, 0x01, 0x00, 0x04, 0x0b, 0x08, 0x00, 0x09, 0x00, 0x00, 0x00
        /*0020*/ 	.byte	0x00, 0x00, 0x00, 0x00


//--------------------- .nv.info._Z16copy_and_measureILi8192ELi32EEvPKiPiiPy --------------------------
	.section	.nv.info._Z16copy_and_measureILi8192ELi32EEvPKiPiiPy,"",@"SHT_CUDA_INFO"
	.sectionflags	@""
	.align	4


	//----- nvinfo : EIATTR_CUDA_API_VERSION
	.align		4
        /*0000*/ 	.byte	0x04, 0x37
        /*0002*/ 	.short	(.L_7 - .L_6)
.L_6:
        /*0004*/ 	.word	0x00000082


	//----- nvinfo : EIATTR_KPARAM_INFO
	.align		4
.L_7:
        /*0008*/ 	.byte	0x04, 0x17
        /*000a*/ 	.short	(.L_9 - .L_8)
.L_8:
        /*000c*/ 	.word	0x00000000
        /*0010*/ 	.short	0x0003
        /*0012*/ 	.short	0x0018
        /*0014*/ 	.byte	0x00, 0xf5, 0x21, 0x00


	//----- nvinfo : EIATTR_KPARAM_INFO
	.align		4
.L_9:
        /*0018*/ 	.byte	0x04, 0x17
        /*001a*/ 	.short	(.L_11 - .L_10)
.L_10:
        /*001c*/ 	.word	0x00000000
        /*0020*/ 	.short	0x0002
        /*0022*/ 	.short	0x0010
        /*0024*/ 	.byte	0x00, 0xf0, 0x11, 0x00


	//----- nvinfo : EIATTR_KPARAM_INFO
	.align		4
.L_11:
        /*0028*/ 	.byte	0x04, 0x17
        /*002a*/ 	.short	(.L_13 - .L_12)
.L_12:
        /*002c*/ 	.word	0x00000000
        /*0030*/ 	.short	0x0001
        /*0032*/ 	.short	0x0008
        /*0034*/ 	.byte	0x00, 0xf5, 0x21, 0x00


	//----- nvinfo : EIATTR_KPARAM_INFO
	.align		4
.L_13:
        /*0038*/ 	.byte	0x04, 0x17
        /*003a*/ 	.short	(.L_15 - .L_14)
.L_14:
        /*003c*/ 	.word	0x00000000
        /*0040*/ 	.short	0x0000
        /*0042*/ 	.short	0x0000
        /*0044*/ 	.byte	0x00, 0xf5, 0x21, 0x00


	//----- nvinfo : EIATTR_SPARSE_MMA_MASK
	.align		4
.L_15:
        /*0048*/ 	.byte	0x03, 0x50
        /*004a*/ 	.short	0x0000


	//----- nvinfo : EIATTR_MAXREG_COUNT
	.align		4
        /*004c*/ 	.byte	0x03, 0x1b
        /*004e*/ 	.short	0x00ff


	//----- nvinfo : EIATTR_NUM_BARRIERS
	.align		4
        /*0050*/ 	.byte	0x02, 0x4c
        /*0052*/ 	.byte	0x01
	.zero		1


	//----- nvinfo : EIATTR_MERCURY_ISA_VERSION
	.align		4
        /*0054*/ 	.byte	0x03, 0x5f
        /*0056*/ 	.short	0x0101


	//----- nvinfo : EIATTR_VRC_CTA_INIT_COUNT
	.align		4
        /*0058*/ 	.byte	0x02, 0x4a
	.zero		1
	.zero		1


	//----- nvinfo : EIATTR_EXIT_INSTR_OFFSETS
	.align		4
        /*005c*/ 	.byte	0x04, 0x1c
        /*005e*/ 	.short	(.L_17 - .L_16)


	//   ....[0]....
.L_16:
        /*0060*/ 	.word	0x00001140


	//----- nvinfo : EIATTR_CBANK_PARAM_SIZE
	.align		4
.L_17:
        /*0064*/ 	.byte	0x03, 0x19
        /*0066*/ 	.short	0x0020


	//----- nvinfo : EIATTR_PARAM_CBANK
	.align		4
        /*0068*/ 	.byte	0x04, 0x0a
        /*006a*/ 	.short	(.L_19 - .L_18)
	.align		4
.L_18:
        /*006c*/ 	.word	index@(.nv.constant0._Z16copy_and_measureILi8192ELi32EEvPKiPiiPy)
        /*0070*/ 	.short	0x0380
        /*0072*/ 	.short	0x0020


	//----- nvinfo : EIATTR_SW_WAR
	.align		4
.L_19:
        /*0074*/ 	.byte	0x04, 0x36
        /*0076*/ 	.short	(.L_21 - .L_20)
.L_20:
        /*0078*/ 	.word	0x00000008
.L_21:


//--------------------- .nv.callgraph             --------------------------
	.section	.nv.callgraph,"",@"SHT_CUDA_CALLGRAPH"
	.align	4
	.sectionentsize	8
	.align		4
        /*0000*/ 	.word	0x00000000
	.align		4
        /*0004*/ 	.word	0xffffffff
	.align		4
        /*0008*/ 	.word	0x00000000
	.align		4
        /*000c*/ 	.word	0xfffffffe
	.align		4
        /*0010*/ 	.word	0x00000000
	.align		4
        /*0014*/ 	.word	0xfffffffd
	.align		4
        /*0018*/ 	.word	0x00000000
	.align		4
        /*001c*/ 	.word	0xfffffffc


//--------------------- .text._Z16copy_and_measureILi8192ELi32EEvPKiPiiPy --------------------------
	.section	.text._Z16copy_and_measureILi8192ELi32EEvPKiPiiPy,"ax",@progbits
	.align	128
        .global         _Z16copy_and_measureILi8192ELi32EEvPKiPiiPy
        .type           _Z16copy_and_measureILi8192ELi32EEvPKiPiiPy,@function
        .size           _Z16copy_and_measureILi8192ELi32EEvPKiPiiPy,(.L_x_1 - _Z16copy_and_measureILi8192ELi32EEvPKiPiiPy)
        .other          _Z16copy_and_measureILi8192ELi32EEvPKiPiiPy,@"STO_CUDA_ENTRY STV_DEFAULT"
_Z16copy_and_measureILi8192ELi32EEvPKiPiiPy:
.text._Z16copy_and_measureILi8192ELi32EEvPKiPiiPy:
[----:B------:R-:W-:Y:S01]  /*0000*/  LDC R1, c[0x0][0x37c] ;  /* 0x0000df00ff017b82 */ /* 0x000fe20000000800 */
[----:B------:R-:W0:Y:S01]  /*0010*/  S2R R0, SR_TID.X ;  /* 0x0000000000007919 */ /* 0x000e220000002100 */
[----:B------:R-:W1:Y:S01]  /*0020*/  LDCU.64 UR6, c[0x0][0x358] ;  /* 0x00006b00ff0677ac */ /* 0x000e620008000a00 */
[----:B------:R-:W-:Y:S01]  /*0030*/  NOP ;  /* 0x0000000000007918 */ /* 0x000fe20000000000 */
[----:B------:R-:W-:-:S04]  /*0040*/  CS2R R40, SR_CLOCKLO ;  /* 0x0000000000287805 */ /* 0x000fc80000015000 */
[----:B------:R-:W0:Y:S02]  /*0050*/  LDC.64 R42, c[0x0][0x380] ;  /* 0x0000e000ff2a7b82 */ /* 0x000e240000000a00 */
[----:B0-----:R-:W-:-:S05]  /*0060*/  IMAD.WIDE.U32 R42, R0, 0x10, R42 ;  /* 0x00000010002a7825 */ /* 0x001fca00078e002a */
[----:B-1----:R-:W2:Y:S04]  /*0070*/  LDG.E.128.CONSTANT R4, desc[UR6][R42.64] ;  /* 0x000000062a047981 */ /* 0x002ea8000c1e9d00 */
[----:B------:R-:W3:Y:S04]  /*0080*/  LDG.E.128.CONSTANT R8, desc[UR6][R42.64+0x200] ;  /* 0x000200062a087981 */ /* 0x000ee8000c1e9d00 */
[----:B------:R-:W4:Y:S04]  /*0090*/  LDG.E.128.CONSTANT R12, desc[UR6][R42.64+0x400] ;  /* 0x000400062a0c7981 */ /* 0x000f28000c1e9d00 */
[----:B------:R-:W5:Y:S01]  /*00a0*/  LDG.E.128.CONSTANT R16, desc[UR6][R42.64+0x600] ;  /* 0x000600062a107981 */ /* 0x000f62000c1e9d00 */
[----:B------:R-:W0:Y:S01]  /*00b0*/  S2UR UR5, SR_CgaCtaId ;  /* 0x00000000000579c3 */ /* 0x000e220000008800 */
[----:B------:R-:W-:-:S02]  /*00c0*/  UMOV UR4, 0x400 ;  /* 0x0000040000047882 */ /* 0x000fc40000000000 */
[----:B------:R-:W5:Y:S01]  /*00d0*/  LDG.E.128.CONSTANT R20, desc[UR6][R42.64+0x1000] ;  /* 0x001000062a147981 */ /* 0x000f62000c1e9d00 */
[----:B0-----:R-:W-:-:S06]  /*00e0*/  ULEA UR4, UR5, UR4, 0x18 ;  /* 0x0000000405047291 */ /* 0x001fcc000f8ec0ff */
[----:B------:R-:W-:-:S05]  /*00f0*/  LEA R2, R0, UR4, 0x4 ;  /* 0x0000000400027c11 */ /* 0x000fca000f8e20ff */
[----:B--2---:R0:W-:Y:S04]  /*0100*/  STS.128 [R2], R4 ;  /* 0x0000000402007388 */ /* 0x0041e80000000c00 */
[----:B---3--:R1:W-:Y:S04]  /*0110*/  STS.128 [R2+0x200], R8 ;  /* 0x0002000802007388 */ /* 0x0083e80000000c00 */
[----:B----4-:R2:W-:Y:S04]  /*0120*/  STS.128 [R2+0x400], R12 ;  /* 0x0004000c02007388 */ /* 0x0105e80000000c00 */
[----:B-----5:R3:W-:Y:S04]  /*0130*/  STS.128 [R2+0x600], R16 ;  /* 0x0006001002007388 */ /* 0x0207e80000000c00 */
[----:B0-----:R-:W4:Y:S04]  /*0140*/  LDG.E.128.CONSTANT R4, desc[UR6][R42.64+0x800] ;  /* 0x000800062a047981 */ /* 0x001f28000c1e9d00 */
[----:B-1----:R-:W5:Y:S04]  /*0150*/  LDG.E.128.CONSTANT R8, desc[UR6][R42.64+0xa00] ;  /* 0x000a00062a087981 */ /* 0x002f68000c1e9d00 */
[----:B--2---:R-:W2:Y:S04]  /*0160*/  LDG.E.128.CONSTANT R12, desc[UR6][R42.64+0xc00] ;  /* 0x000c00062a0c7981 */ /* 0x004ea8000c1e9d00 */
[----:B---3--:R-:W3:Y:S04]  /*0170*/  LDG.E.128.CONSTANT R16, desc[UR6][R42.64+0xe00] ;  /* 0x000e00062a107981 */ /* 0x008ee8000c1e9d00 */
[----:B------:R0:W-:Y:S04]  /*0180*/  STS.128 [R2+0x1000], R20 ;  /* 0x0010001402007388 */ /* 0x0001e80000000c00 */
[----:B0-----:R-:W3:Y:S04]  /*0190*/  LDG.E.128.CONSTANT R20, desc[UR6][R42.64+0x1a00] ;  /* 0x001a00062a147981 */ /* 0x001ee8000c1e9d00 */
[----:B----4-:R0:W-:Y:S04]  /*01a0*/  STS.128 [R2+0x800], R4 ;  /* 0x0008000402007388 */ /* 0x0101e80000000c00 */
[----:B-----5:R1:W-:Y:S04]  /*01b0*/  STS.128 [R2+0xa00], R8 ;  /* 0x000a000802007388 */ /* 0x0203e80000000c00 */
[----:B--2---:R2:W-:Y:S04]  /*01c0*/  STS.128 [R2+0xc00], R12 ;  /* 0x000c000c02007388 */ /* 0x0045e80000000c00 */
[----:B---3--:R3:W-:Y:S04]  /*01d0*/  STS.128 [R2+0xe00], R16 ;  /* 0x000e001002007388 */ /* 0x0087e80000000c00 */
        /* <DEDUP_REMOVED lines=103> */
[----:B---3--:R0:W3:Y:S04]  /*0850*/  LDG.E.128.CONSTANT R16, desc[UR6][R42.64+0x7c00] ;  /* 0x007c00062a107981 */ /* 0x0080e8000c1e9d00 */
[----:B------:R-:W-:Y:S01]  /*0860*/  STS.128 [R2+0x7e00], R20 ;  /* 0x007e001402007388 */ /* 0x000fe20000000c00 */
[----:B0-----:R-:W0:Y:S02]  /*0870*/  LDC.64 R42, c[0x0][0x388] ;  /* 0x0000e200ff2a7b82 */ /* 0x001e240000000a00 */
[----:B0-----:R-:W-:Y:S01]  /*0880*/  IMAD.WIDE.U32 R42, R0, 0x10, R42 ;  /* 0x00000010002a7825 */ /* 0x001fe200078e002a */
[----:B----4-:R-:W-:Y:S04]  /*0890*/  STS.128 [R2+0x7600], R4 ;  /* 0x0076000402007388 */ /* 0x010fe80000000c00 */
[----:B-----5:R-:W-:Y:S04]  /*08a0*/  STS.128 [R2+0x7800], R8 ;  /* 0x0078000802007388 */ /* 0x020fe80000000c00 */
[----:B--2---:R-:W-:Y:S04]  /*08b0*/  STS.128 [R2+0x7a00], R12 ;  /* 0x007a000c02007388 */ /* 0x004fe80000000c00 */
[----:B---3--:R-:W-:Y:S01]  /*08c0*/  STS.128 [R2+0x7c00], R16 ;  /* 0x007c001002007388 */ /* 0x008fe20000000c00 */
[----:B------:R-:W-:Y:S06]  /*08d0*/  BAR.SYNC.DEFER_BLOCKING 0x0 ;  /* 0x0000000000007b1d */ /* 0x000fec0000010000 */
[----:B------:R-:W0:Y:S04]  /*08e0*/  LDS.128 R4, [R2+0x800] ;  /* 0x0008000002047984 */ /* 0x000e280000000c00 */
[----:B------:R-:W1:Y:S04]  /*08f0*/  LDS.128 R8, [R2+0xa00] ;  /* 0x000a000002087984 */ /* 0x000e680000000c00 */
[----:B------:R-:W2:Y:S04]  /*0900*/  LDS.128 R12, [R2+0xc00] ;  /* 0x000c0000020c7984 */ /* 0x000ea80000000c00 */
[----:B------:R-:W3:Y:S04]  /*0910*/  LDS.128 R16, [R2+0xe00] ;  /* 0x000e000002107984 */ /* 0x000ee80000000c00 */
[----:B------:R-:W4:Y:S04]  /*0920*/  LDS.128 R20, [R2+0x1000] ;  /* 0x0010000002147984 */ /* 0x000f280000000c00 */
[----:B------:R-:W-:Y:S04]  /*0930*/  LDS.128 R24, [R2] ;  /* 0x0000000002187984 */ /* 0x000fe80000000c00 */
[----:B------:R-:W-:Y:S04]  /*0940*/  LDS.128 R28, [R2+0x200] ;  /* 0x00020000021c7984 */ /* 0x000fe80000000c00 */
[----:B------:R-:W-:Y:S04]  /*0950*/  LDS.128 R32, [R2+0x400] ;  /* 0x0004000002207984 */ /* 0x000fe80000000c00 */
[----:B------:R-:W-:Y:S04]  /*0960*/  LDS.128 R36, [R2+0x600] ;  /* 0x0006000002247984 */ /* 0x000fe80000000c00 */
[----:B0-----:R-:W-:Y:S04]  /*0970*/  STG.E.128 desc[UR6][R42.64+0x800], R4 ;  /* 0x000800042a007986 */ /* 0x001fe8000c101d06 */
[----:B-1----:R-:W-:Y:S04]  /*0980*/  STG.E.128 desc[UR6][R42.64+0xa00], R8 ;  /* 0x000a00082a007986 */ /* 0x002fe8000c101d06 */
[----:B--2---:R-:W-:Y:S04]  /*0990*/  STG.E.128 desc[UR6][R42.64+0xc00], R12 ;  /* 0x000c000c2a007986 */ /* 0x004fe8000c101d06 */
[----:B---3--:R-:W-:Y:S04]  /*09a0*/  STG.E.128 desc[UR6][R42.64+0xe00], R16 ;  /* 0x000e00102a007986 */ /* 0x008fe8000c101d06 */
[----:B----4-:R-:W-:Y:S04]  /*09b0*/  STG.E.128 desc[UR6][R42.64+0x1000], R20 ;  /* 0x001000142a007986 */ /* 0x010fe8000c101d06 */
[----:B------:R-:W0:Y:S04]  /*09c0*/  LDS.128 R4, [R2+0x1200] ;  /* 0x0012000002047984 */ /* 0x000e280000000c00 */
[----:B------:R-:W1:Y:S04]  /*09d0*/  LDS.128 R8, [R2+0x1400] ;  /* 0x0014000002087984 */ /* 0x000e680000000c00 */
[----:B------:R-:W2:Y:S04]  /*09e0*/  LDS.128 R12, [R2+0x1600] ;  /* 0x00160000020c7984 */ /* 0x000ea80000000c00 */
[----:B------:R-:W3:Y:S04]  /*09f0*/  LDS.128 R16, [R2+0x1800] ;  /* 0x0018000002107984 */ /* 0x000ee80000000c00 */
[----:B------:R-:W4:Y:S04]  /*0a00*/  LDS.128 R20, [R2+0x1a00] ;  /* 0x001a000002147984 */ /* 0x000f280000000c00 */
        /* <DEDUP_REMOVED lines=100> */
[----:B------:R-:W-:Y:S04]  /*1050*/  STG.E.128 desc[UR6][R42.64], R24 ;  /* 0x000000182a007986 */ /* 0x000fe8000c101d06 */
[----:B------:R-:W-:Y:S04]  /*1060*/  STG.E.128 desc[UR6][R42.64+0x200], R28 ;  /* 0x0002001c2a007986 */ /* 0x000fe8000c101d06 */
[----:B------:R-:W-:Y:S04]  /*1070*/  STG.E.128 desc[UR6][R42.64+0x400], R32 ;  /* 0x000400202a007986 */ /* 0x000fe8000c101d06 */
[----:B------:R-:W-:Y:S04]  /*1080*/  STG.E.128 desc[UR6][R42.64+0x600], R36 ;  /* 0x000600242a007986 */ /* 0x000fe8000c101d06 */
[----:B0-----:R-:W-:Y:S04]  /*1090*/  STG.E.128 desc[UR6][R42.64+0x7600], R16 ;  /* 0x007600102a007986 */ /* 0x001fe8000c101d06 */
[----:B-1----:R-:W-:Y:S04]  /*10a0*/  STG.E.128 desc[UR6][R42.64+0x7800], R12 ;  /* 0x0078000c2a007986 */ /* 0x002fe8000c101d06 */
[----:B--2---:R-:W-:Y:S04]  /*10b0*/  STG.E.128 desc[UR6][R42.64+0x7a00], R8 ;  /* 0x007a00082a007986 */ /* 0x004fe8000c101d06 */
[----:B---3--:R0:W-:Y:S04]  /*10c0*/  STG.E.128 desc[UR6][R42.64+0x7c00], R4 ;  /* 0x007c00042a007986 */ /* 0x0081e8000c101d06 */
[----:B----4-:R-:W-:Y:S01]  /*10d0*/  STG.E.128 desc[UR6][R42.64+0x7e00], R20 ;  /* 0x007e00142a007986 */ /* 0x010fe2000c101d06 */
[----:B------:R-:W-:Y:S01]  /*10e0*/  CS2R R2, SR_CLOCKLO ;  /* 0x0000000000027805 */ /* 0x000fe20000015000 */
[----:B0-----:R-:W0:Y:S05]  /*10f0*/  LDC.64 R6, c[0x0][0x398] ;  /* 0x0000e600ff067b82 */ /* 0x001e2a0000000a00 */
[----:B------:R-:W-:-:S04]  /*1100*/  IADD3 R4, P0, PT, -R40, R2, RZ ;  /* 0x0000000228047210 */ /* 0x000fc80007f1e1ff */
[----:B------:R-:W-:Y:S01]  /*1110*/  IADD3.X R5, PT, PT, ~R41, R3, RZ, P0, !PT ;  /* 0x0000000329057210 */ /* 0x000fe200007fe5ff */
[----:B0-----:R-:W-:-:S05]  /*1120*/  IMAD.WIDE.U32 R2, R0, 0x8, R6 ;  /* 0x0000000800027825 */ /* 0x001fca00078e0006 */
[----:B------:R-:W-:Y:S01]  /*1130*/  STG.E.64 desc[UR6][R2.64], R4 ;  /* 0x0000000402007986 */ /* 0x000fe2000c101b06 */
[----:B------:R-:W-:Y:S05]  /*1140*/  EXIT ;  /* 0x000000000000794d */ /* 0x000fea0003800000 */
.L_x_0:
[----:B------:R-:W-:-:S00]  /*1150*/  BRA `(.L_x_0) ;  /* 0xfffffffc00fc7947 */ /* 0x000fc0000383ffff */
[----:B------:R-:W-:-:S00]  /*1160*/  NOP ;  /* 0x0000000000007918 */ /* 0x000fc00000000000 */
        /* <DEDUP_REMOVED lines=9> */
.L_x_1:


//--------------------- .nv.shared._Z16copy_and_measureILi8192ELi32EEvPKiPiiPy --------------------------
	.section	.nv.shared._Z16copy_and_measureILi8192ELi32EEvPKiPiiPy,"aw",@nobits
	.sectionflags	@""
	.align	16
.nv.shared._Z16copy_and_measureILi8192ELi32EEvPKiPiiPy:
	.zero		33792


//--------------------- .nv.shared.reserved.0     --------------------------
	.section	.nv.shared.reserved.0,"aw",@nobits
	.weak		__nv_reservedSMEM_offset_0_alias
	.size		__nv_reservedSMEM_offset_0_alias, 0, 64
	.other		__nv_reservedSMEM_offset_0_alias,@"STO_CUDA_RESERVED_SHARED STV_DEFAULT"
__nv_reservedSMEM_offset_0_alias:
	.zero		0
	.zero		64


//--------------------- .nv.constant0._Z16copy_and_measureILi8192ELi32EEvPKiPiiPy --------------------------
	.section	.nv.constant0._Z16copy_and_measureILi8192ELi32EEvPKiPiiPy,"a",@progbits
	.sectionflags	@""
	.align	4
.nv.constant0._Z16copy_and_measureILi8192ELi32EEvPKiPiiPy:
	.zero		928


//--------------------- SYMBOLS --------------------------

	.type		.nv.reservedSmem.offset0,@object
	.size		.nv.reservedSmem.offset0,0x4
	.type		.nv.reservedSmem.cap,@object
	.size		.nv.reservedSmem.cap,0x4
